//
// Generated by NVIDIA NVVM Compiler
//
// Compiler Build ID: CL-36424714
// Cuda compilation tools, release 13.0, V13.0.88
// Based on NVVM 20.0.0
//

.version 9.0
.target sm_100
.address_size 64

	// .globl	_Z6GPU_ADPhS_Pa

.visible .entry _Z6GPU_ADPhS_Pa(
	.param .u64 .ptr .align 1 _Z6GPU_ADPhS_Pa_param_0,
	.param .u64 .ptr .align 1 _Z6GPU_ADPhS_Pa_param_1,
	.param .u64 .ptr .align 1 _Z6GPU_ADPhS_Pa_param_2
)
{
	.reg .b16 	%rs<6>;
	.reg .b32 	%r<18>;
	.reg .b64 	%rd<12>;

	ld.param.u64 	%rd1, [_Z6GPU_ADPhS_Pa_param_0];
	ld.param.u64 	%rd2, [_Z6GPU_ADPhS_Pa_param_1];
	ld.param.u64 	%rd3, [_Z6GPU_ADPhS_Pa_param_2];
	cvta.to.global.u64 	%rd4, %rd3;
	cvta.to.global.u64 	%rd5, %rd2;
	cvta.to.global.u64 	%rd6, %rd1;
	mov.u32 	%r1, %tid.x;
	mov.u32 	%r2, %ctaid.x;
	mov.u32 	%r3, %ntid.x;
	mad.lo.s32 	%r4, %r2, %r3, %r1;
	mov.u32 	%r5, %tid.y;
	mov.u32 	%r6, %ctaid.y;
	mov.u32 	%r7, %ntid.y;
	mad.lo.s32 	%r8, %r6, %r7, %r5;
	mov.u32 	%r9, %tid.z;
	mov.u32 	%r10, %ctaid.z;
	mov.u32 	%r11, %ntid.z;
	mad.lo.s32 	%r12, %r10, %r11, %r9;
	and.b32  	%r13, %r8, 65535;
	and.b32  	%r14, %r4, 65535;
	mad.lo.s32 	%r15, %r13, 1920, %r14;
	cvt.u64.u32 	%rd7, %r15;
	add.s64 	%rd8, %rd6, %rd7;
	ld.global.u8 	%rs1, [%rd8];
	and.b32  	%r16, %r12, 65535;
	mad.lo.s32 	%r17, %r16, 2073600, %r15;
	cvt.u64.u32 	%rd9, %r17;
	add.s64 	%rd10, %rd5, %rd9;
	ld.global.u8 	%rs2, [%rd10];
	sub.s16 	%rs3, %rs1, %rs2;
	cvt.s16.s8 	%rs4, %rs3;
	add.s64 	%rd11, %rd4, %rd9;
	abs.s16 	%rs5, %rs4;
	st.global.u8 	[%rd11], %rs5;
	ret;

}
	// .globl	_Z5GPU_SPjPat
.visible .entry _Z5GPU_SPjPat(
	.param .u64 .ptr .align 1 _Z5GPU_SPjPat_param_0,
	.param .u64 .ptr .align 1 _Z5GPU_SPjPat_param_1,
	.param .u16 _Z5GPU_SPjPat_param_2
)
{
	.reg .pred 	%p<3>;
	.reg .b16 	%rs<2>;
	.reg .b32 	%r<80>;
	.reg .b64 	%rd<15>;

	ld.param.u64 	%rd5, [_Z5GPU_SPjPat_param_0];
	ld.param.u64 	%rd6, [_Z5GPU_SPjPat_param_1];
	ld.param.u16 	%rs1, [_Z5GPU_SPjPat_param_2];
	cvta.to.global.u64 	%rd7, %rd6;
	mov.u32 	%r1, %tid.x;
	mul.wide.u32 	%rd8, %r1, 2073600;
	add.s64 	%rd9, %rd8, %rd7;
	add.s64 	%rd1, %rd9, 15;
	mov.b32 	%r76, 0;
	mov.u32 	%r79, %r76;
$L__BB1_1:
	mul.wide.u32 	%rd10, %r76, 1920;
	add.s64 	%rd14, %rd1, %rd10;
	mov.b32 	%r78, 0;
$L__BB1_2:
	ld.global.s8 	%r11, [%rd14+-15];
	add.s32 	%r12, %r79, %r11;
	ld.global.s8 	%r13, [%rd14+-14];
	add.s32 	%r14, %r12, %r13;
	ld.global.s8 	%r15, [%rd14+-13];
	add.s32 	%r16, %r14, %r15;
	ld.global.s8 	%r17, [%rd14+-12];
	add.s32 	%r18, %r16, %r17;
	ld.global.s8 	%r19, [%rd14+-11];
	add.s32 	%r20, %r18, %r19;
	ld.global.s8 	%r21, [%rd14+-10];
	add.s32 	%r22, %r20, %r21;
	ld.global.s8 	%r23, [%rd14+-9];
	add.s32 	%r24, %r22, %r23;
	ld.global.s8 	%r25, [%rd14+-8];
	add.s32 	%r26, %r24, %r25;
	ld.global.s8 	%r27, [%rd14+-7];
	add.s32 	%r28, %r26, %r27;
	ld.global.s8 	%r29, [%rd14+-6];
	add.s32 	%r30, %r28, %r29;
	ld.global.s8 	%r31, [%rd14+-5];
	add.s32 	%r32, %r30, %r31;
	ld.global.s8 	%r33, [%rd14+-4];
	add.s32 	%r34, %r32, %r33;
	ld.global.s8 	%r35, [%rd14+-3];
	add.s32 	%r36, %r34, %r35;
	ld.global.s8 	%r37, [%rd14+-2];
	add.s32 	%r38, %r36, %r37;
	ld.global.s8 	%r39, [%rd14+-1];
	add.s32 	%r40, %r38, %r39;
	ld.global.s8 	%r41, [%rd14];
	add.s32 	%r42, %r40, %r41;
	ld.global.s8 	%r43, [%rd14+1];
	add.s32 	%r44, %r42, %r43;
	ld.global.s8 	%r45, [%rd14+2];
	add.s32 	%r46, %r44, %r45;
	ld.global.s8 	%r47, [%rd14+3];
	add.s32 	%r48, %r46, %r47;
	ld.global.s8 	%r49, [%rd14+4];
	add.s32 	%r50, %r48, %r49;
	ld.global.s8 	%r51, [%rd14+5];
	add.s32 	%r52, %r50, %r51;
	ld.global.s8 	%r53, [%rd14+6];
	add.s32 	%r54, %r52, %r53;
	ld.global.s8 	%r55, [%rd14+7];
	add.s32 	%r56, %r54, %r55;
	ld.global.s8 	%r57, [%rd14+8];
	add.s32 	%r58, %r56, %r57;
	ld.global.s8 	%r59, [%rd14+9];
	add.s32 	%r60, %r58, %r59;
	ld.global.s8 	%r61, [%rd14+10];
	add.s32 	%r62, %r60, %r61;
	ld.global.s8 	%r63, [%rd14+11];
	add.s32 	%r64, %r62, %r63;
	ld.global.s8 	%r65, [%rd14+12];
	add.s32 	%r66, %r64, %r65;
	ld.global.s8 	%r67, [%rd14+13];
	add.s32 	%r68, %r66, %r67;
	ld.global.s8 	%r69, [%rd14+14];
	add.s32 	%r70, %r68, %r69;
	ld.global.s8 	%r71, [%rd14+15];
	add.s32 	%r72, %r70, %r71;
	ld.global.s8 	%r73, [%rd14+16];
	add.s32 	%r79, %r72, %r73;
	add.s32 	%r78, %r78, 32;
	add.s64 	%rd14, %rd14, 32;
	setp.ne.s32 	%p1, %r78, 1920;
	@%p1 bra 	$L__BB1_2;
	add.s32 	%r76, %r76, 1;
	setp.ne.s32 	%p2, %r76, 1080;
	@%p2 bra 	$L__BB1_1;
	cvta.to.global.u64 	%rd11, %rd5;
	bar.sync 	0;
	mul.wide.u16 	%r74, %rs1, 21;
	add.s32 	%r75, %r74, %r1;
	mul.wide.u32 	%rd12, %r75, 4;
	add.s64 	%rd13, %rd11, %rd12;
	st.global.u32 	[%rd13], %r79;
	ret;

}


// ===== COMPILED SASS (sm_100) =====

	.target	sm_100

	.elftype	@"ET_EXEC"


//--------------------- .note.nv.tkinfo           --------------------------
	.section	.note.nv.tkinfo,"",@"SHT_NOTE"
	.sectionflags	@"SHF_NOTE_NV_TKINFO"
	.tkinfo
        /*0018*/ 	.word	0x00000002
        /*0030*/ 	.string	""
        /*0030*/ 	.string	"ptxas"
        /*0030*/ 	.string	"Cuda compilation tools, release 13.0, V13.0.88"
        /*0030*/ 	.string	"Build cuda_13.0.r13.0/compiler.36424714_0"
        /*0030*/ 	.string	"-arch sm_100 -m 64 "



//--------------------- .note.nv.cuinfo           --------------------------
	.section	.note.nv.cuinfo,"",@"SHT_NOTE"
	.sectionflags	@"SHF_NOTE_NV_CUINFO"
        /*0018*/ 	.short	0x0002
        /*001a*/ 	.short	0x0064
        /*001c*/ 	.short	0x0082
	.zero		2


//--------------------- .nv.info                  --------------------------
	.section	.nv.info,"",@"SHT_CUDA_INFO"
	.align	4


	//----- nvinfo : EIATTR_REGCOUNT
	.align		4
        /*0000*/ 	.byte	0x04, 0x2f
        /*0002*/ 	.short	(.L_1 - .L_0)
	.align		4
.L_0:
        /*0004*/ 	.word	index@(_Z6GPU_ADPhS_Pa)
        /*0008*/ 	.word	0x0000000a


	//----- nvinfo : EIATTR_FRAME_SIZE
	.align		4
.L_1:
        /*000c*/ 	.byte	0x04, 0x11
        /*000e*/ 	.short	(.L_3 - .L_2)
	.align		4
.L_2:
        /*0010*/ 	.word	index@(_Z6GPU_ADPhS_Pa)
        /*0014*/ 	.word	0x00000000


	//----- nvinfo : EIATTR_REGCOUNT
	.align		4
.L_3:
        /*0018*/ 	.byte	0x04, 0x2f
        /*001a*/ 	.short	(.L_5 - .L_4)
	.align		4
.L_4:
        /*001c*/ 	.word	index@(_Z5GPU_SPjPat)
        /*0020*/ 	.word	0x0000001d


	//----- nvinfo : EIATTR_FRAME_SIZE
	.align		4
.L_5:
        /*0024*/ 	.byte	0x04, 0x11
        /*0026*/ 	.short	(.L_7 - .L_6)
	.align		4
.L_6:
        /*0028*/ 	.word	index@(_Z5GPU_SPjPat)
        /*002c*/ 	.word	0x00000000


	//----- nvinfo : EIATTR_MIN_STACK_SIZE
	.align		4
.L_7:
        /*0030*/ 	.byte	0x04, 0x12
        /*0032*/ 	.short	(.L_9 - .L_8)
	.align		4
.L_8:
        /*0034*/ 	.word	index@(_Z5GPU_SPjPat)
        /*0038*/ 	.word	0x00000000


	//----- nvinfo : EIATTR_MIN_STACK_SIZE
	.align		4
.L_9:
        /*003c*/ 	.byte	0x04, 0x12
        /*003e*/ 	.short	(.L_11 - .L_10)
	.align		4
.L_10:
        /*0040*/ 	.word	index@(_Z6GPU_ADPhS_Pa)
        /*0044*/ 	.word	0x00000000
.L_11:


//--------------------- .nv.compat                --------------------------
	.section	.nv.compat,"",@"SHT_CUDA_COMPAT_INFO"
	.align	4
        /*0000*/ 	.byte	0x02, 0x09, 0x00, 0x00, 0x02, 0x02, 0x01, 0x00, 0x02, 0x05, 0x05, 0x00, 0x03, 0x07, 0x01, 0x01
        /*0010*/ 	.byte	0x02, 0x03, 0x00, 0x00, 0x02, 0x06, 0x01, 0x00, 0x04, 0x0b, 0x08, 0x00, 0x09, 0x00, 0x00, 0x00
        /*0020*/ 	.byte	0x00, 0x00, 0x00, 0x00


//--------------------- .nv.info._Z5GPU_SPjPat    --------------------------
	.section	.nv.info._Z5GPU_SPjPat,"",@"SHT_CUDA_INFO"
	.sectionflags	@""
	.align	4


	//----- nvinfo : EIATTR_CUDA_API_VERSION
	.align		4
        /*0000*/ 	.byte	0x04, 0x37
        /*0002*/ 	.short	(.L_13 - .L_12)
.L_12:
        /*0004*/ 	.word	0x00000082


	//----- nvinfo : EIATTR_KPARAM_INFO
	.align		4
.L_13:
        /*0008*/ 	.byte	0x04, 0x17
        /*000a*/ 	.short	(.L_15 - .L_14)
.L_14:
        /*000c*/ 	.word	0x00000000
        /*0010*/ 	.short	0x0002
        /*0012*/ 	.short	0x0010
        /*0014*/ 	.byte	0x00, 0xf0, 0x09, 0x00


	//----- nvinfo : EIATTR_KPARAM_INFO
	.align		4
.L_15:
        /*0018*/ 	.byte	0x04, 0x17
        /*001a*/ 	.short	(.L_17 - .L_16)
.L_16:
        /*001c*/ 	.word	0x00000000
        /*0020*/ 	.short	0x0001
        /*0022*/ 	.short	0x0008
        /*0024*/ 	.byte	0x00, 0xf5, 0x21, 0x00


	//----- nvinfo : EIATTR_KPARAM_INFO
	.align		4
.L_17:
        /*0028*/ 	.byte	0x04, 0x17
        /*002a*/ 	.short	(.L_19 - .L_18)
.L_18:
        /*002c*/ 	.word	0x00000000
        /*0030*/ 	.short	0x0000
        /*0032*/ 	.short	0x0000
        /*0034*/ 	.byte	0x00, 0xf5, 0x21, 0x00


	//----- nvinfo : EIATTR_SPARSE_MMA_MASK
	.align		4
.L_19:
        /*0038*/ 	.byte	0x03, 0x50
        /*003a*/ 	.short	0x0000


	//----- nvinfo : EIATTR_MAXREG_COUNT
	.align		4
        /*003c*/ 	.byte	0x03, 0x1b
        /*003e*/ 	.short	0x00ff


	//----- nvinfo : EIATTR_NUM_BARRIERS
	.align		4
        /*0040*/ 	.byte	0x02, 0x4c
        /*0042*/ 	.byte	0x01
	.zero		1


	//----- nvinfo : EIATTR_MERCURY_ISA_VERSION
	.align		4
        /*0044*/ 	.byte	0x03, 0x5f
        /*0046*/ 	.short	0x0101


	//----- nvinfo : EIATTR_VRC_CTA_INIT_COUNT
	.align		4
        /*0048*/ 	.byte	0x02, 0x4a
	.zero		1
	.zero		1


	//----- nvinfo : EIATTR_EXIT_INSTR_OFFSETS
	.align		4
        /*004c*/ 	.byte	0x04, 0x1c
        /*004e*/ 	.short	(.L_21 - .L_20)


	//   ....[0]....
.L_20:
        /*0050*/ 	.word	0x000004a0


	//----- nvinfo : EIATTR_CBANK_PARAM_SIZE
	.align		4
.L_21:
        /*0054*/ 	.byte	0x03, 0x19
        /*0056*/ 	.short	0x0012


	//----- nvinfo : EIATTR_PARAM_CBANK
	.align		4
        /*0058*/ 	.byte	0x04, 0x0a
        /*005a*/ 	.short	(.L_23 - .L_22)
	.align		4
.L_22:
        /*005c*/ 	.word	index@(.nv.constant0._Z5GPU_SPjPat)
        /*0060*/ 	.short	0x0380
        /*0062*/ 	.short	0x0012


	//----- nvinfo : EIATTR_SW_WAR
	.align		4
.L_23:
        /*0064*/ 	.byte	0x04, 0x36
        /*0066*/ 	.short	(.L_25 - .L_24)
.L_24:
        /*0068*/ 	.word	0x00000008
.L_25:


//--------------------- .nv.info._Z6GPU_ADPhS_Pa  --------------------------
	.section	.nv.info._Z6GPU_ADPhS_Pa,"",@"SHT_CUDA_INFO"
	.sectionflags	@""
	.align	4


	//----- nvinfo : EIATTR_CUDA_API_VERSION
	.align		4
        /*0000*/ 	.byte	0x04, 0x37
        /*0002*/ 	.short	(.L_27 - .L_26)
.L_26:
        /*0004*/ 	.word	0x00000082


	//----- nvinfo : EIATTR_KPARAM_INFO
	.align		4
.L_27:
        /*0008*/ 	.byte	0x04, 0x17
        /*000a*/ 	.short	(.L_29 - .L_28)
.L_28:
        /*000c*/ 	.word	0x00000000
        /*0010*/ 	.short	0x0002
        /*0012*/ 	.short	0x0010
        /*0014*/ 	.byte	0x00, 0xf5, 0x21, 0x00


	//----- nvinfo : EIATTR_KPARAM_INFO
	.align		4
.L_29:
        /*0018*/ 	.byte	0x04, 0x17
        /*001a*/ 	.short	(.L_31 - .L_30)
.L_30:
        /*001c*/ 	.word	0x00000000
        /*0020*/ 	.short	0x0001
        /*0022*/ 	.short	0x0008
        /*0024*/ 	.byte	0x00, 0xf5, 0x21, 0x00


	//----- nvinfo : EIATTR_KPARAM_INFO
	.align		4
.L_31:
        /*0028*/ 	.byte	0x04, 0x17
        /*002a*/ 	.short	(.L_33 - .L_32)
.L_32:
        /*002c*/ 	.word	0x00000000
        /*0030*/ 	.short	0x0000
        /*0032*/ 	.short	0x0000
        /*0034*/ 	.byte	0x00, 0xf5, 0x21, 0x00


	//----- nvinfo : EIATTR_SPARSE_MMA_MASK
	.align		4
.L_33:
        /*0038*/ 	.byte	0x03, 0x50
        /*003a*/ 	.short	0x0000


	//----- nvinfo : EIATTR_MAXREG_COUNT
	.align		4
        /*003c*/ 	.byte	0x03, 0x1b
        /*003e*/ 	.short	0x00ff


	//----- nvinfo : EIATTR_MERCURY_ISA_VERSION
	.align		4
        /*0040*/ 	.byte	0x03, 0x5f
        /*0042*/ 	.short	0x0101


	//----- nvinfo : EIATTR_VRC_CTA_INIT_COUNT
	.align		4
        /*0044*/ 	.byte	0x02, 0x4a
	.zero		1
	.zero		1


	//----- nvinfo : EIATTR_EXIT_INSTR_OFFSETS
	.align		4
        /*0048*/ 	.byte	0x04, 0x1c
        /*004a*/ 	.short	(.L_35 - .L_34)


	//   ....[0]....
.L_34:
        /*004c*/ 	.word	0x00000260


	//----- nvinfo : EIATTR_CBANK_PARAM_SIZE
	.align		4
.L_35:
        /*0050*/ 	.byte	0x03, 0x19
        /*0052*/ 	.short	0x0018


	//----- nvinfo : EIATTR_PARAM_CBANK
	.align		4
        /*0054*/ 	.byte	0x04, 0x0a
        /*0056*/ 	.short	(.L_37 - .L_36)
	.align		4
.L_36:
        /*0058*/ 	.word	index@(.nv.constant0._Z6GPU_ADPhS_Pa)
        /*005c*/ 	.short	0x0380
        /*005e*/ 	.short	0x0018


	//----- nvinfo : EIATTR_SW_WAR
	.align		4
.L_37:
        /*0060*/ 	.byte	0x04, 0x36
        /*0062*/ 	.short	(.L_39 - .L_38)
.L_38:
        /*0064*/ 	.word	0x00000008
.L_39:


//--------------------- .nv.callgraph             --------------------------
	.section	.nv.callgraph,"",@"SHT_CUDA_CALLGRAPH"
	.align	4
	.sectionentsize	8
	.align		4
        /*0000*/ 	.word	0x00000000
	.align		4
        /*0004*/ 	.word	0xffffffff
	.align		4
        /*0008*/ 	.word	0x00000000
	.align		4
        /*000c*/ 	.word	0xfffffffe
	.align		4
        /*0010*/ 	.word	0x00000000
	.align		4
        /*0014*/ 	.word	0xfffffffd
	.align		4
        /*0018*/ 	.word	0x00000000
	.align		4
        /*001c*/ 	.word	0xfffffffc


//--------------------- .text._Z5GPU_SPjPat       --------------------------
	.section	.text._Z5GPU_SPjPat,"ax",@progbits
	.align	128
        .global         _Z5GPU_SPjPat
        .type           _Z5GPU_SPjPat,@function
        .size           _Z5GPU_SPjPat,(.L_x_4 - _Z5GPU_SPjPat)
        .other          _Z5GPU_SPjPat,@"STO_CUDA_ENTRY STV_DEFAULT"
_Z5GPU_SPjPat:
.text._Z5GPU_SPjPat:
[----:B------:R-:W-:Y:S01]  /*0000*/  LDC R1, c[0x0][0x37c] ;  /* 0x0000df00ff017b82 */ /* 0x000fe20000000800 */
[----:B------:R-:W0:Y:S07]  /*0010*/  S2R R0, SR_TID.X ;  /* 0x0000000000007919 */ /* 0x000e2e0000002100 */
[----:B------:R-:W0:Y:S01]  /*0020*/  LDC.64 R2, c[0x0][0x388] ;  /* 0x0000e200ff027b82 */ /* 0x000e220000000a00 */
[----:B------:R-:W-:Y:S01]  /*0030*/  IMAD.MOV.U32 R7, RZ, RZ, RZ ;  /* 0x000000ffff077224 */ /* 0x000fe200078e00ff */
[----:B------:R-:W1:Y:S01]  /*0040*/  LDCU.64 UR6, c[0x0][0x358] ;  /* 0x00006b00ff0677ac */ /* 0x000e620008000a00 */
[----:B------:R-:W-:-:S02]  /*0050*/  IMAD.MOV.U32 R14, RZ, RZ, RZ ;  /* 0x000000ffff0e7224 */ /* 0x000fc400078e00ff */
[----:B0-----:R-:W-:-:S03]  /*0060*/  IMAD.WIDE.U32 R2, R0, 0x1fa400, R2 ;  /* 0x001fa40000027825 */ /* 0x001fc600078e0002 */
[----:B------:R-:W-:-:S05]  /*0070*/  IADD3 R2, P0, PT, R2, 0xf, RZ ;  /* 0x0000000f02027810 */ /* 0x000fca0007f1e0ff */
[----:B-1----:R-:W-:-:S08]  /*0080*/  IMAD.X R3, RZ, RZ, R3, P0 ;  /* 0x000000ffff037224 */ /* 0x002fd000000e0603 */
.L_x_1:
[----:B------:R-:W-:Y:S01]  /*0090*/  IMAD.WIDE.U32 R4, R7, 0x780, R2 ;  /* 0x0000078007047825 */ /* 0x000fe200078e0002 */
[----:B------:R-:W-:-:S03]  /*00a0*/  UMOV UR4, URZ ;  /* 0x000000ff00047c82 */ /* 0x000fc60008000000 */
[----:B------:R-:W-:-:S05]  /*00b0*/  VIADD R7, R7, 0x1 ;  /* 0x0000000107077836 */ /* 0x000fca0000000000 */
[----:B------:R-:W-:-:S13]  /*00c0*/  ISETP.NE.AND P1, PT, R7, 0x438, PT ;  /* 0x000004380700780c */ /* 0x000fda0003f25270 */
.L_x_0:
[----:B------:R-:W2:Y:S04]  /*00d0*/  LDG.E.S8 R17, desc[UR6][R4.64+-0xf] ;  /* 0xfffff10604117981 */ /* 0x000ea8000c1e1300 */
[----:B------:R-:W2:Y:S04]  /*00e0*/  LDG.E.S8 R16, desc[UR6][R4.64+-0xe] ;  /* 0xfffff20604107981 */ /* 0x000ea8000c1e1300 */
[----:B------:R-:W3:Y:S04]  /*00f0*/  LDG.E.S8 R24, desc[UR6][R4.64+-0xd] ;  /* 0xfffff30604187981 */ /* 0x000ee8000c1e1300 */
[----:B------:R-:W3:Y:S04]  /*0100*/  LDG.E.S8 R26, desc[UR6][R4.64+-0xc] ;  /* 0xfffff406041a7981 */ /* 0x000ee8000c1e1300 */
[----:B------:R-:W4:Y:S04]  /*0110*/  LDG.E.S8 R18, desc[UR6][R4.64+-0xb] ;  /* 0xfffff50604127981 */ /* 0x000f28000c1e1300 */
[----:B------:R-:W4:Y:S04]  /*0120*/  LDG.E.S8 R21, desc[UR6][R4.64+-0xa] ;  /* 0xfffff60604157981 */ /* 0x000f28000c1e1300 */
[----:B------:R-:W5:Y:S04]  /*0130*/  LDG.E.S8 R20, desc[UR6][R4.64+-0x9] ;  /* 0xfffff70604147981 */ /* 0x000f68000c1e1300 */
        /* <DEDUP_REMOVED lines=11> */
[----:B------:R-:W5:Y:S01]  /*01f0*/  LDG.E.S8 R19, desc[UR6][R4.64+0x3] ;  /* 0x0000030604137981 */ /* 0x000f62000c1e1300 */
[----:B--2---:R-:W-:-:S03]  /*0200*/  IADD3 R17, PT, PT, R16, R14, R17 ;  /* 0x0000000e10117210 */ /* 0x004fc60007ffe011 */
[----:B------:R-:W2:Y:S04]  /*0210*/  LDG.E.S8 R16, desc[UR6][R4.64+0x4] ;  /* 0x0000040604107981 */ /* 0x000ea8000c1e1300 */
[----:B------:R-:W2:Y:S01]  /*0220*/  LDG.E.S8 R14, desc[UR6][R4.64+0x6] ;  /* 0x00000606040e7981 */ /* 0x000ea2000c1e1300 */
[----:B---3--:R-:W-:-:S03]  /*0230*/  IADD3 R24, PT, PT, R26, R17, R24 ;  /* 0x000000111a187210 */ /* 0x008fc60007ffe018 */
[----:B------:R-:W3:Y:S01]  /*0240*/  LDG.E.S8 R17, desc[UR6][R4.64+0x5] ;  /* 0x0000050604117981 */ /* 0x000ee2000c1e1300 */
[----:B----4-:R-:W-:-:S03]  /*0250*/  IADD3 R24, PT, PT, R21, R24, R18 ;  /* 0x0000001815187210 */ /* 0x010fc60007ffe012 */
[----:B------:R-:W4:Y:S04]  /*0260*/  LDG.E.S8 R21, desc[UR6][R4.64+0x7] ;  /* 0x0000070604157981 */ /* 0x000f28000c1e1300 */
[----:B------:R-:W4:Y:S01]  /*0270*/  LDG.E.S8 R18, desc[UR6][R4.64+0x8] ;  /* 0x0000080604127981 */ /* 0x000f22000c1e1300 */
[----:B-----5:R-:W-:-:S03]  /*0280*/  IADD3 R24, PT, PT, R23, R24, R20 ;  /* 0x0000001817187210 */ /* 0x020fc60007ffe014 */
[----:B------:R-:W5:Y:S04]  /*0290*/  LDG.E.S8 R23, desc[UR6][R4.64+0x9] ;  /* 0x0000090604177981 */ /* 0x000f68000c1e1300 */
[----:B------:R-:W5:Y:S01]  /*02a0*/  LDG.E.S8 R20, desc[UR6][R4.64+0xa] ;  /* 0x00000a0604147981 */ /* 0x000f62000c1e1300 */
[----:B------:R-:W-:-:S03]  /*02b0*/  IADD3 R24, PT, PT, R25, R24, R22 ;  /* 0x0000001819187210 */ /* 0x000fc60007ffe016 */
[----:B------:R-:W5:Y:S04]  /*02c0*/  LDG.E.S8 R25, desc[UR6][R4.64+0xb] ;  /* 0x00000b0604197981 */ /* 0x000f68000c1e1300 */
[----:B------:R-:W5:Y:S01]  /*02d0*/  LDG.E.S8 R22, desc[UR6][R4.64+0xc] ;  /* 0x00000c0604167981 */ /* 0x000f62000c1e1300 */
[----:B------:R-:W-:-:S03]  /*02e0*/  IADD3 R24, PT, PT, R12, R24, R15 ;  /* 0x000000180c187210 */ /* 0x000fc60007ffe00f */
[----:B------:R-:W5:Y:S04]  /*02f0*/  LDG.E.S8 R12, desc[UR6][R4.64+0xd] ;  /* 0x00000d06040c7981 */ /* 0x000f68000c1e1300 */
[----:B------:R-:W5:Y:S01]  /*0300*/  LDG.E.S8 R15, desc[UR6][R4.64+0xe] ;  /* 0x00000e06040f7981 */ /* 0x000f62000c1e1300 */
[----:B------:R-:W-:-:S03]  /*0310*/  IADD3 R24, PT, PT, R8, R24, R11 ;  /* 0x0000001808187210 */ /* 0x000fc60007ffe00b */
[----:B------:R-:W5:Y:S04]  /*0320*/  LDG.E.S8 R8, desc[UR6][R4.64+0xf] ;  /* 0x00000f0604087981 */ /* 0x000f68000c1e1300 */
[----:B------:R0:W5:Y:S01]  /*0330*/  LDG.E.S8 R11, desc[UR6][R4.64+0x10] ;  /* 0x00001006040b7981 */ /* 0x000162000c1e1300 */
[----:B------:R-:W-:-:S04]  /*0340*/  IADD3 R6, PT, PT, R6, R24, R9 ;  /* 0x0000001806067210 */ /* 0x000fc80007ffe009 */
[----:B------:R-:W-:Y:S01]  /*0350*/  IADD3 R6, PT, PT, R10, R6, R13 ;  /* 0x000000060a067210 */ /* 0x000fe20007ffe00d */
[----:B------:R-:W-:-:S04]  /*0360*/  UIADD3 UR4, UPT, UPT, UR4, 0x20, URZ ;  /* 0x0000002004047890 */ /* 0x000fc8000fffe0ff */
[----:B------:R-:W-:Y:S01]  /*0370*/  UISETP.NE.AND UP0, UPT, UR4, 0x780, UPT ;  /* 0x000007800400788c */ /* 0x000fe2000bf05270 */
[----:B0-----:R-:W-:-:S05]  /*0380*/  IADD3 R4, P0, PT, R4, 0x20, RZ ;  /* 0x0000002004047810 */ /* 0x001fca0007f1e0ff */
[----:B------:R-:W-:Y:S01]  /*0390*/  IMAD.X R5, RZ, RZ, R5, P0 ;  /* 0x000000ffff057224 */ /* 0x000fe200000e0605 */
[----:B--2---:R-:W-:-:S04]  /*03a0*/  IADD3 R6, PT, PT, R16, R6, R19 ;  /* 0x0000000610067210 */ /* 0x004fc80007ffe013 */
[----:B---3--:R-:W-:-:S04]  /*03b0*/  IADD3 R6, PT, PT, R14, R6, R17 ;  /* 0x000000060e067210 */ /* 0x008fc80007ffe011 */
[----:B----4-:R-:W-:-:S04]  /*03c0*/  IADD3 R6, PT, PT, R18, R6, R21 ;  /* 0x0000000612067210 */ /* 0x010fc80007ffe015 */
[----:B-----5:R-:W-:-:S04]  /*03d0*/  IADD3 R6, PT, PT, R20, R6, R23 ;  /* 0x0000000614067210 */ /* 0x020fc80007ffe017 */
[----:B------:R-:W-:-:S04]  /*03e0*/  IADD3 R6, PT, PT, R22, R6, R25 ;  /* 0x0000000616067210 */ /* 0x000fc80007ffe019 */
[----:B------:R-:W-:-:S04]  /*03f0*/  IADD3 R6, PT, PT, R15, R6, R12 ;  /* 0x000000060f067210 */ /* 0x000fc80007ffe00c */
[----:B------:R-:W-:Y:S01]  /*0400*/  IADD3 R14, PT, PT, R11, R6, R8 ;  /* 0x000000060b0e7210 */ /* 0x000fe20007ffe008 */
[----:B------:R-:W-:Y:S06]  /*0410*/  BRA.U UP0, `(.L_x_0) ;  /* 0xfffffffd002c7547 */ /* 0x000fec000b83ffff */
[----:B------:R-:W-:Y:S05]  /*0420*/  @P1 BRA `(.L_x_1) ;  /* 0xfffffffc00181947 */ /* 0x000fea000383ffff */
[----:B------:R-:W0:Y:S08]  /*0430*/  LDC R5, c[0x0][0x390] ;  /* 0x0000e400ff057b82 */ /* 0x000e300000000800 */
[----:B------:R-:W1:Y:S01]  /*0440*/  LDC.64 R2, c[0x0][0x380] ;  /* 0x0000e000ff027b82 */ /* 0x000e620000000a00 */
[----:B0-----:R-:W-:-:S05]  /*0450*/  LOP3.LUT R5, R5, 0xffff, RZ, 0xc0, !PT ;  /* 0x0000ffff05057812 */ /* 0x001fca00078ec0ff */
[----:B------:R-:W-:-:S04]  /*0460*/  IMAD R5, R5, 0x15, R0 ;  /* 0x0000001505057824 */ /* 0x000fc800078e0200 */
[----:B-1----:R-:W-:Y:S01]  /*0470*/  IMAD.WIDE.U32 R2, R5, 0x4, R2 ;  /* 0x0000000405027825 */ /* 0x002fe200078e0002 */
[----:B------:R-:W-:Y:S06]  /*0480*/  BAR.SYNC.DEFER_BLOCKING 0x0 ;  /* 0x0000000000007b1d */ /* 0x000fec0000010000 */
[----:B------:R-:W-:Y:S01]  /*0490*/  STG.E desc[UR6][R2.64], R14 ;  /* 0x0000000e02007986 */ /* 0x000fe2000c101906 */
[----:B------:R-:W-:Y:S05]  /*04a0*/  EXIT ;  /* 0x000000000000794d */ /* 0x000fea0003800000 */
.L_x_2:
[----:B------:R-:W-:-:S00]  /*04b0*/  BRA `(.L_x_2) ;  /* 0xfffffffc00fc7947 */ /* 0x000fc0000383ffff */
[----:B------:R-:W-:-:S00]  /*04c0*/  NOP ;  /* 0x0000000000007918 */ /* 0x000fc00000000000 */
        /* <DEDUP_REMOVED lines=11> */
.L_x_4:


//--------------------- .text._Z6GPU_ADPhS_Pa     --------------------------
	.section	.text._Z6GPU_ADPhS_Pa,"ax",@progbits
	.align	128
        .global         _Z6GPU_ADPhS_Pa
        .type           _Z6GPU_ADPhS_Pa,@function
        .size           _Z6GPU_ADPhS_Pa,(.L_x_5 - _Z6GPU_ADPhS_Pa)
        .other          _Z6GPU_ADPhS_Pa,@"STO_CUDA_ENTRY STV_DEFAULT"
_Z6GPU_ADPhS_Pa:
.text._Z6GPU_ADPhS_Pa:
[----:B------:R-:W-:Y:S01]  /*0000*/  LDC R1, c[0x0][0x37c] ;  /* 0x0000df00ff017b82 */ /* 0x000fe20000000800 */
[----:B------:R-:W0:Y:S07]  /*0010*/  S2R R0, SR_TID.X ;  /* 0x0000000000007919 */ /* 0x000e2e0000002100 */
[----:B------:R-:W0:Y:S01]  /*0020*/  LDC R3, c[0x0][0x360] ;  /* 0x0000d800ff037b82 */ /* 0x000e220000000800 */
[----:B------:R-:W1:Y:S01]  /*0030*/  LDCU.128 UR8, c[0x0][0x380] ;  /* 0x00007000ff0877ac */ /* 0x000e620008000c00 */
[----:B------:R-:W2:Y:S01]  /*0040*/  S2R R2, SR_TID.Y ;  /* 0x0000000000027919 */ /* 0x000ea20000002200 */
[----:B------:R-:W3:Y:S05]  /*0050*/  S2R R4, SR_TID.Z ;  /* 0x0000000000047919 */ /* 0x000eea0000002300 */
[----:B------:R-:W0:Y:S08]  /*0060*/  S2UR UR4, SR_CTAID.X ;  /* 0x00000000000479c3 */ /* 0x000e300000002500 */
[----:B------:R-:W2:Y:S08]  /*0070*/  S2UR UR5, SR_CTAID.Y ;  /* 0x00000000000579c3 */ /* 0x000eb00000002600 */
[----:B------:R-:W2:Y:S08]  /*0080*/  LDC R5, c[0x0][0x364] ;  /* 0x0000d900ff057b82 */ /* 0x000eb00000000800 */
[----:B------:R-:W3:Y:S01]  /*0090*/  S2UR UR6, SR_CTAID.Z ;  /* 0x00000000000679c3 */ /* 0x000ee20000002700 */
[----:B0-----:R-:W-:-:S07]  /*00a0*/  IMAD R0, R3, UR4, R0 ;  /* 0x0000000403007c24 */ /* 0x001fce000f8e0200 */
[----:B------:R-:W3:Y:S01]  /*00b0*/  LDC R7, c[0x0][0x368] ;  /* 0x0000da00ff077b82 */ /* 0x000ee20000000800 */
[----:B--2---:R-:W-:Y:S01]  /*00c0*/  IMAD R2, R5, UR5, R2 ;  /* 0x0000000505027c24 */ /* 0x004fe2000f8e0202 */
[----:B------:R-:W-:Y:S01]  /*00d0*/  LOP3.LUT R5, R0, 0xffff, RZ, 0xc0, !PT ;  /* 0x0000ffff00057812 */ /* 0x000fe200078ec0ff */
[----:B------:R-:W0:Y:S03]  /*00e0*/  LDCU.64 UR4, c[0x0][0x358] ;  /* 0x00006b00ff0477ac */ /* 0x000e260008000a00 */
[----:B------:R-:W-:-:S05]  /*00f0*/  LOP3.LUT R2, R2, 0xffff, RZ, 0xc0, !PT ;  /* 0x0000ffff02027812 */ /* 0x000fca00078ec0ff */
[----:B------:R-:W-:Y:S02]  /*0100*/  IMAD R2, R2, 0x780, R5 ;  /* 0x0000078002027824 */ /* 0x000fe400078e0205 */
[----:B---3--:R-:W-:Y:S01]  /*0110*/  IMAD R3, R7, UR6, R4 ;  /* 0x0000000607037c24 */ /* 0x008fe2000f8e0204 */
[----:B------:R-:W2:Y:S04]  /*0120*/  LDCU.64 UR6, c[0x0][0x390] ;  /* 0x00007200ff0677ac */ /* 0x000ea80008000a00 */
[----:B------:R-:W-:-:S05]  /*0130*/  LOP3.LUT R3, R3, 0xffff, RZ, 0xc0, !PT ;  /* 0x0000ffff03037812 */ /* 0x000fca00078ec0ff */
[----:B------:R-:W-:-:S05]  /*0140*/  IMAD R6, R3, 0x1fa400, R2 ;  /* 0x001fa40003067824 */ /* 0x000fca00078e0202 */
[----:B-1----:R-:W-:-:S05]  /*0150*/  IADD3 R4, P0, PT, R6, UR10, RZ ;  /* 0x0000000a06047c10 */ /* 0x002fca000ff1e0ff */
[----:B------:R-:W-:Y:S01]  /*0160*/  IMAD.X R5, RZ, RZ, UR11, P0 ;  /* 0x0000000bff057e24 */ /* 0x000fe200080e06ff */
[----:B------:R-:W-:-:S04]  /*0170*/  IADD3 R2, P0, PT, R2, UR8, RZ ;  /* 0x0000000802027c10 */ /* 0x000fc8000ff1e0ff */
[----:B0-----:R-:W3:Y:S01]  /*0180*/  LDG.E.U8 R4, desc[UR4][R4.64] ;  /* 0x0000000404047981 */ /* 0x001ee2000c1e1100 */
[----:B------:R-:W-:-:S05]  /*0190*/  IMAD.X R3, RZ, RZ, UR9, P0 ;  /* 0x00000009ff037e24 */ /* 0x000fca00080e06ff */
[----:B------:R-:W4:Y:S01]  /*01a0*/  LDG.E.U8 R2, desc[UR4][R2.64] ;  /* 0x0000000402027981 */ /* 0x000f22000c1e1100 */
[----:B--2---:R-:W-:Y:S01]  /*01b0*/  IADD3 R6, P0, PT, R6, UR6, RZ ;  /* 0x0000000606067c10 */ /* 0x004fe2000ff1e0ff */
[----:B---3--:R-:W-:-:S05]  /*01c0*/  IMAD.MOV R7, RZ, RZ, -R4 ;  /* 0x000000ffff077224 */ /* 0x008fca00078e0a04 */
[----:B------:R-:W-:-:S05]  /*01d0*/  PRMT R7, R7, 0x7710, RZ ;  /* 0x0000771007077816 */ /* 0x000fca00000000ff */
[----:B----4-:R-:W-:Y:S02]  /*01e0*/  IMAD.IADD R0, R2, 0x1, R7 ;  /* 0x0000000102007824 */ /* 0x010fe400078e0207 */
[----:B------:R-:W-:-:S03]  /*01f0*/  IMAD.X R7, RZ, RZ, UR7, P0 ;  /* 0x00000007ff077e24 */ /* 0x000fc600080e06ff */
[----:B------:R-:W-:-:S04]  /*0200*/  PRMT R0, R0, 0x8880, RZ ;  /* 0x0000888000007816 */ /* 0x000fc800000000ff */
[----:B------:R-:W-:-:S04]  /*0210*/  PRMT R0, R0, 0x7710, RZ ;  /* 0x0000771000007816 */ /* 0x000fc800000000ff */
[----:B------:R-:W-:-:S04]  /*0220*/  PRMT R0, R0, 0x9910, RZ ;  /* 0x0000991000007816 */ /* 0x000fc800000000ff */
[----:B------:R-:W-:-:S04]  /*0230*/  IABS R0, R0 ;  /* 0x0000000000007213 */ /* 0x000fc80000000000 */
[----:B------:R-:W-:-:S05]  /*0240*/  PRMT R3, R0, 0x7710, RZ ;  /* 0x0000771000037816 */ /* 0x000fca00000000ff */
[----:B------:R-:W-:Y:S01]  /*0250*/  STG.E.U8 desc[UR4][R6.64], R3 ;  /* 0x0000000306007986 */ /* 0x000fe2000c101104 */
[----:B------:R-:W-:Y:S05]  /*0260*/  EXIT ;  /* 0x000000000000794d */ /* 0x000fea0003800000 */
.L_x_3:
        /* <DEDUP_REMOVED lines=9> */
.L_x_5:


//--------------------- .nv.shared.reserved.0     --------------------------
	.section	.nv.shared.reserved.0,"aw",@nobits
	.weak		__nv_reservedSMEM_offset_0_alias
	.size		__nv_reservedSMEM_offset_0_alias, 0, 64
	.other		__nv_reservedSMEM_offset_0_alias,@"STO_CUDA_RESERVED_SHARED STV_DEFAULT"
__nv_reservedSMEM_offset_0_alias:
	.zero		0
	.zero		64


//--------------------- .nv.constant0._Z5GPU_SPjPat --------------------------
	.section	.nv.constant0._Z5GPU_SPjPat,"a",@progbits
	.sectionflags	@""
	.align	4
.nv.constant0._Z5GPU_SPjPat:
	.zero		914


//--------------------- .nv.constant0._Z6GPU_ADPhS_Pa --------------------------
	.section	.nv.constant0._Z6GPU_ADPhS_Pa,"a",@progbits
	.sectionflags	@""
	.align	4
.nv.constant0._Z6GPU_ADPhS_Pa:
	.zero		920


//--------------------- SYMBOLS --------------------------

	.type		.nv.reservedSmem.offset0,@object
	.size		.nv.reservedSmem.offset0,0x4
